//
// Generated by NVIDIA NVVM Compiler
//
// Compiler Build ID: CL-36424714
// Cuda compilation tools, release 13.0, V13.0.88
// Based on NVVM 20.0.0
//

.version 9.0
.target sm_100
.address_size 64

	// .globl	_Z9kernelOpsPfS_S_S_S_S_

.visible .entry _Z9kernelOpsPfS_S_S_S_S_(
	.param .u64 .ptr .align 1 _Z9kernelOpsPfS_S_S_S_S__param_0,
	.param .u64 .ptr .align 1 _Z9kernelOpsPfS_S_S_S_S__param_1,
	.param .u64 .ptr .align 1 _Z9kernelOpsPfS_S_S_S_S__param_2,
	.param .u64 .ptr .align 1 _Z9kernelOpsPfS_S_S_S_S__param_3,
	.param .u64 .ptr .align 1 _Z9kernelOpsPfS_S_S_S_S__param_4,
	.param .u64 .ptr .align 1 _Z9kernelOpsPfS_S_S_S_S__param_5
)
{
	.reg .pred 	%p<2>;
	.reg .b32 	%r<5>;
	.reg .b32 	%f<13>;
	.reg .b64 	%rd<20>;

	ld.param.u64 	%rd1, [_Z9kernelOpsPfS_S_S_S_S__param_0];
	ld.param.u64 	%rd2, [_Z9kernelOpsPfS_S_S_S_S__param_1];
	ld.param.u64 	%rd3, [_Z9kernelOpsPfS_S_S_S_S__param_2];
	ld.param.u64 	%rd4, [_Z9kernelOpsPfS_S_S_S_S__param_3];
	ld.param.u64 	%rd5, [_Z9kernelOpsPfS_S_S_S_S__param_4];
	ld.param.u64 	%rd6, [_Z9kernelOpsPfS_S_S_S_S__param_5];
	mov.u32 	%r2, %ctaid.x;
	mov.u32 	%r3, %ntid.x;
	mov.u32 	%r4, %tid.x;
	mad.lo.s32 	%r1, %r2, %r3, %r4;
	setp.gt.s32 	%p1, %r1, 999999;
	@%p1 bra 	$L__BB0_2;
	cvta.to.global.u64 	%rd7, %rd1;
	cvta.to.global.u64 	%rd8, %rd2;
	cvta.to.global.u64 	%rd9, %rd3;
	cvta.to.global.u64 	%rd10, %rd4;
	cvta.to.global.u64 	%rd11, %rd5;
	cvta.to.global.u64 	%rd12, %rd6;
	mul.wide.s32 	%rd13, %r1, 4;
	add.s64 	%rd14, %rd7, %rd13;
	ld.global.f32 	%f1, [%rd14];
	add.s64 	%rd15, %rd8, %rd13;
	ld.global.f32 	%f2, [%rd15];
	add.f32 	%f3, %f1, %f2;
	add.s64 	%rd16, %rd9, %rd13;
	st.global.f32 	[%rd16], %f3;
	ld.global.f32 	%f4, [%rd14];
	ld.global.f32 	%f5, [%rd15];
	sub.f32 	%f6, %f4, %f5;
	add.s64 	%rd17, %rd10, %rd13;
	st.global.f32 	[%rd17], %f6;
	ld.global.f32 	%f7, [%rd14];
	ld.global.f32 	%f8, [%rd15];
	mul.f32 	%f9, %f7, %f8;
	add.s64 	%rd18, %rd11, %rd13;
	st.global.f32 	[%rd18], %f9;
	ld.global.f32 	%f10, [%rd14];
	ld.global.f32 	%f11, [%rd15];
	div.rn.f32 	%f12, %f10, %f11;
	add.s64 	%rd19, %rd12, %rd13;
	st.global.f32 	[%rd19], %f12;
$L__BB0_2:
	ret;

}


// ===== COMPILED SASS (sm_100) =====

	.target	sm_100

	.elftype	@"ET_EXEC"


//--------------------- .note.nv.tkinfo           --------------------------
	.section	.note.nv.tkinfo,"",@"SHT_NOTE"
	.sectionflags	@"SHF_NOTE_NV_TKINFO"
	.tkinfo
        /*0018*/ 	.word	0x00000002
        /*0030*/ 	.string	""
        /*0030*/ 	.string	"ptxas"
        /*0030*/ 	.string	"Cuda compilation tools, release 13.0, V13.0.88"
        /*0030*/ 	.string	"Build cuda_13.0.r13.0/compiler.36424714_0"
        /*0030*/ 	.string	"-arch sm_100 -m 64 "



//--------------------- .note.nv.cuinfo           --------------------------
	.section	.note.nv.cuinfo,"",@"SHT_NOTE"
	.sectionflags	@"SHF_NOTE_NV_CUINFO"
        /*0018*/ 	.short	0x0002
        /*001a*/ 	.short	0x0064
        /*001c*/ 	.short	0x0082
	.zero		2


//--------------------- .nv.info                  --------------------------
	.section	.nv.info,"",@"SHT_CUDA_INFO"
	.align	4


	//----- nvinfo : EIATTR_REGCOUNT
	.align		4
        /*0000*/ 	.byte	0x04, 0x2f
        /*0002*/ 	.short	(.L_1 - .L_0)
	.align		4
.L_0:
        /*0004*/ 	.word	index@(_Z9kernelOpsPfS_S_S_S_S_)
        /*0008*/ 	.word	0x00000014


	//----- nvinfo : EIATTR_FRAME_SIZE
	.align		4
.L_1:
        /*000c*/ 	.byte	0x04, 0x11
        /*000e*/ 	.short	(.L_3 - .L_2)
	.align		4
.L_2:
        /*0010*/ 	.word	index@($__internal_0_$__cuda_sm3x_div_rn_noftz_f32_slowpath)
        /*0014*/ 	.word	0x00000000


	//----- nvinfo : EIATTR_FRAME_SIZE
	.align		4
.L_3:
        /*0018*/ 	.byte	0x04, 0x11
        /*001a*/ 	.short	(.L_5 - .L_4)
	.align		4
.L_4:
        /*001c*/ 	.word	index@(_Z9kernelOpsPfS_S_S_S_S_)
        /*0020*/ 	.word	0x00000000


	//----- nvinfo : EIATTR_MIN_STACK_SIZE
	.align		4
.L_5:
        /*0024*/ 	.byte	0x04, 0x12
        /*0026*/ 	.short	(.L_7 - .L_6)
	.align		4
.L_6:
        /*0028*/ 	.word	index@(_Z9kernelOpsPfS_S_S_S_S_)
        /*002c*/ 	.word	0x00000000
.L_7:


//--------------------- .nv.compat                --------------------------
	.section	.nv.compat,"",@"SHT_CUDA_COMPAT_INFO"
	.align	4
        /*0000*/ 	.byte	0x02, 0x09, 0x00, 0x00, 0x02, 0x02, 0x01, 0x00, 0x02, 0x05, 0x05, 0x00, 0x03, 0x07, 0x01, 0x01
        /*0010*/ 	.byte	0x02, 0x03, 0x00, 0x00, 0x02, 0x06, 0x01, 0x00, 0x04, 0x0b, 0x08, 0x00, 0x01, 0x00, 0x00, 0x00
        /*0020*/ 	.byte	0x00, 0x00, 0x00, 0x00


//--------------------- .nv.info._Z9kernelOpsPfS_S_S_S_S_ --------------------------
	.section	.nv.info._Z9kernelOpsPfS_S_S_S_S_,"",@"SHT_CUDA_INFO"
	.sectionflags	@""
	.align	4


	//----- nvinfo : EIATTR_CUDA_API_VERSION
	.align		4
        /*0000*/ 	.byte	0x04, 0x37
        /*0002*/ 	.short	(.L_9 - .L_8)
.L_8:
        /*0004*/ 	.word	0x00000082


	//----- nvinfo : EIATTR_KPARAM_INFO
	.align		4
.L_9:
        /*0008*/ 	.byte	0x04, 0x17
        /*000a*/ 	.short	(.L_11 - .L_10)
.L_10:
        /*000c*/ 	.word	0x00000000
        /*0010*/ 	.short	0x0005
        /*0012*/ 	.short	0x0028
        /*0014*/ 	.byte	0x00, 0xf5, 0x21, 0x00


	//----- nvinfo : EIATTR_KPARAM_INFO
	.align		4
.L_11:
        /*0018*/ 	.byte	0x04, 0x17
        /*001a*/ 	.short	(.L_13 - .L_12)
.L_12:
        /*001c*/ 	.word	0x00000000
        /*0020*/ 	.short	0x0004
        /*0022*/ 	.short	0x0020
        /*0024*/ 	.byte	0x00, 0xf5, 0x21, 0x00


	//----- nvinfo : EIATTR_KPARAM_INFO
	.align		4
.L_13:
        /*0028*/ 	.byte	0x04, 0x17
        /*002a*/ 	.short	(.L_15 - .L_14)
.L_14:
        /*002c*/ 	.word	0x00000000
        /*0030*/ 	.short	0x0003
        /*0032*/ 	.short	0x0018
        /*0034*/ 	.byte	0x00, 0xf5, 0x21, 0x00


	//----- nvinfo : EIATTR_KPARAM_INFO
	.align		4
.L_15:
        /*0038*/ 	.byte	0x04, 0x17
        /*003a*/ 	.short	(.L_17 - .L_16)
.L_16:
        /*003c*/ 	.word	0x00000000
        /*0040*/ 	.short	0x0002
        /*0042*/ 	.short	0x0010
        /*0044*/ 	.byte	0x00, 0xf5, 0x21, 0x00


	//----- nvinfo : EIATTR_KPARAM_INFO
	.align		4
.L_17:
        /*0048*/ 	.byte	0x04, 0x17
        /*004a*/ 	.short	(.L_19 - .L_18)
.L_18:
        /*004c*/ 	.word	0x00000000
        /*0050*/ 	.short	0x0001
        /*0052*/ 	.short	0x0008
        /*0054*/ 	.byte	0x00, 0xf5, 0x21, 0x00


	//----- nvinfo : EIATTR_KPARAM_INFO
	.align		4
.L_19:
        /*0058*/ 	.byte	0x04, 0x17
        /*005a*/ 	.short	(.L_21 - .L_20)
.L_20:
        /*005c*/ 	.word	0x00000000
        /*0060*/ 	.short	0x0000
        /*0062*/ 	.short	0x0000
        /*0064*/ 	.byte	0x00, 0xf5, 0x21, 0x00


	//----- nvinfo : EIATTR_SPARSE_MMA_MASK
	.align		4
.L_21:
        /*0068*/ 	.byte	0x03, 0x50
        /*006a*/ 	.short	0x0000


	//----- nvinfo : EIATTR_MAXREG_COUNT
	.align		4
        /*006c*/ 	.byte	0x03, 0x1b
        /*006e*/ 	.short	0x00ff


	//----- nvinfo : EIATTR_MERCURY_ISA_VERSION
	.align		4
        /*0070*/ 	.byte	0x03, 0x5f
        /*0072*/ 	.short	0x0101


	//----- nvinfo : EIATTR_VRC_CTA_INIT_COUNT
	.align		4
        /*0074*/ 	.byte	0x02, 0x4a
	.zero		1
	.zero		1


	//----- nvinfo : EIATTR_EXIT_INSTR_OFFSETS
	.align		4
        /*0078*/ 	.byte	0x04, 0x1c
        /*007a*/ 	.short	(.L_23 - .L_22)


	//   ....[0]....
.L_22:
        /*007c*/ 	.word	0x00000060


	//   ....[1]....
        /*0080*/ 	.word	0x00000300


	//----- nvinfo : EIATTR_CRS_STACK_SIZE
	.align		4
.L_23:
        /*0084*/ 	.byte	0x04, 0x1e
        /*0086*/ 	.short	(.L_25 - .L_24)
.L_24:
        /*0088*/ 	.word	0x00000000


	//----- nvinfo : EIATTR_CBANK_PARAM_SIZE
	.align		4
.L_25:
        /*008c*/ 	.byte	0x03, 0x19
        /*008e*/ 	.short	0x0030


	//----- nvinfo : EIATTR_PARAM_CBANK
	.align		4
        /*0090*/ 	.byte	0x04, 0x0a
        /*0092*/ 	.short	(.L_27 - .L_26)
	.align		4
.L_26:
        /*0094*/ 	.word	index@(.nv.constant0._Z9kernelOpsPfS_S_S_S_S_)
        /*0098*/ 	.short	0x0380
        /*009a*/ 	.short	0x0030


	//----- nvinfo : EIATTR_SW_WAR
	.align		4
.L_27:
        /*009c*/ 	.byte	0x04, 0x36
        /*009e*/ 	.short	(.L_29 - .L_28)
.L_28:
        /*00a0*/ 	.word	0x00000008
.L_29:


//--------------------- .nv.callgraph             --------------------------
	.section	.nv.callgraph,"",@"SHT_CUDA_CALLGRAPH"
	.align	4
	.sectionentsize	8
	.align		4
        /*0000*/ 	.word	0x00000000
	.align		4
        /*0004*/ 	.word	0xffffffff
	.align		4
        /*0008*/ 	.word	0x00000000
	.align		4
        /*000c*/ 	.word	0xfffffffe
	.align		4
        /*0010*/ 	.word	0x00000000
	.align		4
        /*0014*/ 	.word	0xfffffffd
	.align		4
        /*0018*/ 	.word	0x00000000
	.align		4
        /*001c*/ 	.word	0xfffffffc


//--------------------- .text._Z9kernelOpsPfS_S_S_S_S_ --------------------------
	.section	.text._Z9kernelOpsPfS_S_S_S_S_,"ax",@progbits
	.align	128
        .global         _Z9kernelOpsPfS_S_S_S_S_
        .type           _Z9kernelOpsPfS_S_S_S_S_,@function
        .size           _Z9kernelOpsPfS_S_S_S_S_,(.L_x_14 - _Z9kernelOpsPfS_S_S_S_S_)
        .other          _Z9kernelOpsPfS_S_S_S_S_,@"STO_CUDA_ENTRY STV_DEFAULT"
_Z9kernelOpsPfS_S_S_S_S_:
.text._Z9kernelOpsPfS_S_S_S_S_:
[----:B------:R-:W-:Y:S01]  /*0000*/  LDC R1, c[0x0][0x37c] ;  /* 0x0000df00ff017b82 */ /* 0x000fe20000000800 */
[----:B------:R-:W0:Y:S07]  /*0010*/  S2R R3, SR_TID.X ;  /* 0x0000000000037919 */ /* 0x000e2e0000002100 */
[----:B------:R-:W0:Y:S08]  /*0020*/  S2UR UR4, SR_CTAID.X ;  /* 0x00000000000479c3 */ /* 0x000e300000002500 */
[----:B------:R-:W0:Y:S02]  /*0030*/  LDC R2, c[0x0][0x360] ;  /* 0x0000d800ff027b82 */ /* 0x000e240000000800 */
[----:B0-----:R-:W-:-:S05]  /*0040*/  IMAD R2, R2, UR4, R3 ;  /* 0x0000000402027c24 */ /* 0x001fca000f8e0203 */
[----:B------:R-:W-:-:S13]  /*0050*/  ISETP.GT.AND P0, PT, R2, 0xf423f, PT ;  /* 0x000f423f0200780c */ /* 0x000fda0003f04270 */
[----:B------:R-:W-:Y:S05]  /*0060*/  @P0 EXIT ;  /* 0x000000000000094d */ /* 0x000fea0003800000 */
[----:B------:R-:W0:Y:S01]  /*0070*/  LDC.64 R4, c[0x0][0x380] ;  /* 0x0000e000ff047b82 */ /* 0x000e220000000a00 */
[----:B------:R-:W1:Y:S07]  /*0080*/  LDCU.64 UR4, c[0x0][0x358] ;  /* 0x00006b00ff0477ac */ /* 0x000e6e0008000a00 */
[----:B------:R-:W2:Y:S08]  /*0090*/  LDC.64 R6, c[0x0][0x388] ;  /* 0x0000e200ff067b82 */ /* 0x000eb00000000a00 */
[----:B------:R-:W3:Y:S01]  /*00a0*/  LDC.64 R8, c[0x0][0x390] ;  /* 0x0000e400ff087b82 */ /* 0x000ee20000000a00 */
[----:B0-----:R-:W-:-:S07]  /*00b0*/  IMAD.WIDE R4, R2, 0x4, R4 ;  /* 0x0000000402047825 */ /* 0x001fce00078e0204 */
[----:B------:R-:W0:Y:S01]  /*00c0*/  LDC.64 R10, c[0x0][0x398] ;  /* 0x0000e600ff0a7b82 */ /* 0x000e220000000a00 */
[----:B-1----:R-:W4:Y:S01]  /*00d0*/  LDG.E R0, desc[UR4][R4.64] ;  /* 0x0000000404007981 */ /* 0x002f22000c1e1900 */
[----:B--2---:R-:W-:-:S05]  /*00e0*/  IMAD.WIDE R6, R2, 0x4, R6 ;  /* 0x0000000402067825 */ /* 0x004fca00078e0206 */
[----:B------:R-:W4:Y:S01]  /*00f0*/  LDG.E R3, desc[UR4][R6.64] ;  /* 0x0000000406037981 */ /* 0x000f22000c1e1900 */
[----:B---3--:R-:W-:-:S04]  /*0100*/  IMAD.WIDE R8, R2, 0x4, R8 ;  /* 0x0000000402087825 */ /* 0x008fc800078e0208 */
[----:B----4-:R-:W-:-:S05]  /*0110*/  FADD R3, R0, R3 ;  /* 0x0000000300037221 */ /* 0x010fca0000000000 */
[----:B------:R1:W-:Y:S04]  /*0120*/  STG.E desc[UR4][R8.64], R3 ;  /* 0x0000000308007986 */ /* 0x0003e8000c101904 */
[----:B------:R-:W2:Y:S04]  /*0130*/  LDG.E R0, desc[UR4][R4.64] ;  /* 0x0000000404007981 */ /* 0x000ea8000c1e1900 */
[----:B------:R-:W2:Y:S01]  /*0140*/  LDG.E R13, desc[UR4][R6.64] ;  /* 0x00000004060d7981 */ /* 0x000ea2000c1e1900 */
[----:B0-----:R-:W-:-:S04]  /*0150*/  IMAD.WIDE R10, R2, 0x4, R10 ;  /* 0x00000004020a7825 */ /* 0x001fc800078e020a */
[----:B--2---:R-:W-:Y:S02]  /*0160*/  FADD R15, R0, -R13 ;  /* 0x8000000d000f7221 */ /* 0x004fe40000000000 */
[----:B------:R-:W0:Y:S03]  /*0170*/  LDC.64 R12, c[0x0][0x3a0] ;  /* 0x0000e800ff0c7b82 */ /* 0x000e260000000a00 */
[----:B------:R2:W-:Y:S04]  /*0180*/  STG.E desc[UR4][R10.64], R15 ;  /* 0x0000000f0a007986 */ /* 0x0005e8000c101904 */
[----:B------:R-:W3:Y:S04]  /*0190*/  LDG.E R0, desc[UR4][R4.64] ;  /* 0x0000000404007981 */ /* 0x000ee8000c1e1900 */
[----:B------:R-:W3:Y:S01]  /*01a0*/  LDG.E R17, desc[UR4][R6.64] ;  /* 0x0000000406117981 */ /* 0x000ee2000c1e1900 */
[----:B0-----:R-:W-:-:S04]  /*01b0*/  IMAD.WIDE R12, R2, 0x4, R12 ;  /* 0x00000004020c7825 */ /* 0x001fc800078e020c */
[----:B---3--:R-:W-:-:S05]  /*01c0*/  FMUL R17, R0, R17 ;  /* 0x0000001100117220 */ /* 0x008fca0000400000 */
[----:B------:R0:W-:Y:S04]  /*01d0*/  STG.E desc[UR4][R12.64], R17 ;  /* 0x000000110c007986 */ /* 0x0001e8000c101904 */
[----:B-1----:R-:W3:Y:S04]  /*01e0*/  LDG.E R3, desc[UR4][R6.64] ;  /* 0x0000000406037981 */ /* 0x002ee8000c1e1900 */
[----:B------:R-:W4:Y:S01]  /*01f0*/  LDG.E R0, desc[UR4][R4.64] ;  /* 0x0000000404007981 */ /* 0x000f22000c1e1900 */
[----:B------:R-:W-:Y:S01]  /*0200*/  BSSY.RECONVERGENT B0, `(.L_x_0) ;  /* 0x000000c000007945 */ /* 0x000fe20003800200 */
[----:B---3--:R-:W1:Y:S08]  /*0210*/  MUFU.RCP R8, R3 ;  /* 0x0000000300087308 */ /* 0x008e700000001000 */
[----:B----4-:R-:W3:Y:S01]  /*0220*/  FCHK P0, R0, R3 ;  /* 0x0000000300007302 */ /* 0x010ee20000000000 */
[----:B-1----:R-:W-:-:S04]  /*0230*/  FFMA R9, -R3, R8, 1 ;  /* 0x3f80000003097423 */ /* 0x002fc80000000108 */
[----:B------:R-:W-:-:S04]  /*0240*/  FFMA R9, R8, R9, R8 ;  /* 0x0000000908097223 */ /* 0x000fc80000000008 */
[----:B------:R-:W-:-:S04]  /*0250*/  FFMA R8, R0, R9, RZ ;  /* 0x0000000900087223 */ /* 0x000fc800000000ff */
[----:B--2---:R-:W-:-:S04]  /*0260*/  FFMA R10, -R3, R8, R0 ;  /* 0x00000008030a7223 */ /* 0x004fc80000000100 */
[----:B------:R-:W-:Y:S01]  /*0270*/  FFMA R9, R9, R10, R8 ;  /* 0x0000000a09097223 */ /* 0x000fe20000000008 */
[----:B0--3--:R-:W-:Y:S06]  /*0280*/  @!P0 BRA `(.L_x_1) ;  /* 0x00000000000c8947 */ /* 0x009fec0003800000 */
[----:B------:R-:W-:-:S07]  /*0290*/  MOV R4, 0x2b0 ;  /* 0x000002b000047802 */ /* 0x000fce0000000f00 */
[----:B------:R-:W-:Y:S05]  /*02a0*/  CALL.REL.NOINC `($__internal_0_$__cuda_sm3x_div_rn_noftz_f32_slowpath) ;  /* 0x0000000000187944 */ /* 0x000fea0003c00000 */
[----:B------:R-:W-:-:S07]  /*02b0*/  IMAD.MOV.U32 R9, RZ, RZ, R0 ;  /* 0x000000ffff097224 */ /* 0x000fce00078e0000 */
.L_x_1:
[----:B------:R-:W-:Y:S05]  /*02c0*/  BSYNC.RECONVERGENT B0 ;  /* 0x0000000000007941 */ /* 0x000fea0003800200 */
.L_x_0:
[----:B------:R-:W0:Y:S02]  /*02d0*/  LDC.64 R4, c[0x0][0x3a8] ;  /* 0x0000ea00ff047b82 */ /* 0x000e240000000a00 */
[----:B0-----:R-:W-:-:S05]  /*02e0*/  IMAD.WIDE R2, R2, 0x4, R4 ;  /* 0x0000000402027825 */ /* 0x001fca00078e0204 */
[----:B------:R-:W-:Y:S01]  /*02f0*/  STG.E desc[UR4][R2.64], R9 ;  /* 0x0000000902007986 */ /* 0x000fe2000c101904 */
[----:B------:R-:W-:Y:S05]  /*0300*/  EXIT ;  /* 0x000000000000794d */ /* 0x000fea0003800000 */
        .weak           $__internal_0_$__cuda_sm3x_div_rn_noftz_f32_slowpath
        .type           $__internal_0_$__cuda_sm3x_div_rn_noftz_f32_slowpath,@function
        .size           $__internal_0_$__cuda_sm3x_div_rn_noftz_f32_slowpath,(.L_x_14 - $__internal_0_$__cuda_sm3x_div_rn_noftz_f32_slowpath)
$__internal_0_$__cuda_sm3x_div_rn_noftz_f32_slowpath:
[--C-:B------:R-:W-:Y:S01]  /*0310*/  SHF.R.U32.HI R6, RZ, 0x17, R3.reuse ;  /* 0x00000017ff067819 */ /* 0x100fe20000011603 */
[----:B------:R-:W-:Y:S01]  /*0320*/  BSSY.RECONVERGENT B1, `(.L_x_2) ;  /* 0x0000064000017945 */ /* 0x000fe20003800200 */
[--C-:B------:R-:W-:Y:S01]  /*0330*/  SHF.R.U32.HI R5, RZ, 0x17, R0.reuse ;  /* 0x00000017ff057819 */ /* 0x100fe20000011600 */
[----:B------:R-:W-:Y:S01]  /*0340*/  IMAD.MOV.U32 R7, RZ, RZ, R0 ;  /* 0x000000ffff077224 */ /* 0x000fe200078e0000 */
[----:B------:R-:W-:Y:S01]  /*0350*/  LOP3.LUT R6, R6, 0xff, RZ, 0xc0, !PT ;  /* 0x000000ff06067812 */ /* 0x000fe200078ec0ff */
[----:B------:R-:W-:Y:S01]  /*0360*/  IMAD.MOV.U32 R8, RZ, RZ, R3 ;  /* 0x000000ffff087224 */ /* 0x000fe200078e0003 */
[----:B------:R-:W-:-:S03]  /*0370*/  LOP3.LUT R5, R5, 0xff, RZ, 0xc0, !PT ;  /* 0x000000ff05057812 */ /* 0x000fc600078ec0ff */
[----:B------:R-:W-:Y:S02]  /*0380*/  VIADD R11, R6, 0xffffffff ;  /* 0xffffffff060b7836 */ /* 0x000fe40000000000 */
[----:B------:R-:W-:-:S03]  /*0390*/  VIADD R10, R5, 0xffffffff ;  /* 0xffffffff050a7836 */ /* 0x000fc60000000000 */
[----:B------:R-:W-:-:S04]  /*03a0*/  ISETP.GT.U32.AND P0, PT, R11, 0xfd, PT ;  /* 0x000000fd0b00780c */ /* 0x000fc80003f04070 */
[----:B------:R-:W-:-:S13]  /*03b0*/  ISETP.GT.U32.OR P0, PT, R10, 0xfd, P0 ;  /* 0x000000fd0a00780c */ /* 0x000fda0000704470 */
[----:B------:R-:W-:Y:S01]  /*03c0*/  @!P0 IMAD.MOV.U32 R9, RZ, RZ, RZ ;  /* 0x000000ffff098224 */ /* 0x000fe200078e00ff */
[----:B------:R-:W-:Y:S06]  /*03d0*/  @!P0 BRA `(.L_x_3) ;  /* 0x00000000005c8947 */ /* 0x000fec0003800000 */
[----:B------:R-:W-:Y:S02]  /*03e0*/  FSETP.GTU.FTZ.AND P0, PT, |R0|, +INF , PT ;  /* 0x7f8000000000780b */ /* 0x000fe40003f1c200 */
[----:B------:R-:W-:-:S04]  /*03f0*/  FSETP.GTU.FTZ.AND P1, PT, |R3|, +INF , PT ;  /* 0x7f8000000300780b */ /* 0x000fc80003f3c200 */
[----:B------:R-:W-:-:S13]  /*0400*/  PLOP3.LUT P0, PT, P0, P1, PT, 0xf8, 0x8f ;  /* 0x00000000008f781c */ /* 0x000fda0000703f70 */
[----:B------:R-:W-:Y:S05]  /*0410*/  @P0 BRA `(.L_x_4) ;  /* 0x00000004004c0947 */ /* 0x000fea0003800000 */
[----:B------:R-:W-:-:S13]  /*0420*/  LOP3.LUT P0, RZ, R8, 0x7fffffff, R7, 0xc8, !PT ;  /* 0x7fffffff08ff7812 */ /* 0x000fda000780c807 */
[----:B------:R-:W-:Y:S05]  /*0430*/  @!P0 BRA `(.L_x_5) ;  /* 0x00000004003c8947 */ /* 0x000fea0003800000 */
[C---:B------:R-:W-:Y:S02]  /*0440*/  FSETP.NEU.FTZ.AND P2, PT, |R0|.reuse, +INF , PT ;  /* 0x7f8000000000780b */ /* 0x040fe40003f5d200 */
[----:B------:R-:W-:Y:S02]  /*0450*/  FSETP.NEU.FTZ.AND P1, PT, |R3|, +INF , PT ;  /* 0x7f8000000300780b */ /* 0x000fe40003f3d200 */
[----:B------:R-:W-:-:S11]  /*0460*/  FSETP.NEU.FTZ.AND P0, PT, |R0|, +INF , PT ;  /* 0x7f8000000000780b */ /* 0x000fd60003f1d200 */
[----:B------:R-:W-:Y:S05]  /*0470*/  @!P1 BRA !P2, `(.L_x_5) ;  /* 0x00000004002c9947 */ /* 0x000fea0005000000 */
[----:B------:R-:W-:-:S04]  /*0480*/  LOP3.LUT P2, RZ, R7, 0x7fffffff, RZ, 0xc0, !PT ;  /* 0x7fffffff07ff7812 */ /* 0x000fc8000784c0ff */
[----:B------:R-:W-:-:S13]  /*0490*/  PLOP3.LUT P1, PT, P1, P2, PT, 0x2f, 0xf2 ;  /* 0x0000000000f2781c */ /* 0x000fda0000f24577 */
[----:B------:R-:W-:Y:S05]  /*04a0*/  @P1 BRA `(.L_x_6) ;  /* 0x0000000400181947 */ /* 0x000fea0003800000 */
[----:B------:R-:W-:-:S04]  /*04b0*/  LOP3.LUT P1, RZ, R8, 0x7fffffff, RZ, 0xc0, !PT ;  /* 0x7fffffff08ff7812 */ /* 0x000fc8000782c0ff */
[----:B------:R-:W-:-:S13]  /*04c0*/  PLOP3.LUT P0, PT, P0, P1, PT, 0x2f, 0xf2 ;  /* 0x0000000000f2781c */ /* 0x000fda0000702577 */
[----:B------:R-:W-:Y:S05]  /*04d0*/  @P0 BRA `(.L_x_7) ;  /* 0x0000000400000947 */ /* 0x000fea0003800000 */
[----:B------:R-:W-:Y:S02]  /*04e0*/  ISETP.GE.AND P0, PT, R10, RZ, PT ;  /* 0x000000ff0a00720c */ /* 0x000fe40003f06270 */
[----:B------:R-:W-:-:S11]  /*04f0*/  ISETP.GE.AND P1, PT, R11, RZ, PT ;  /* 0x000000ff0b00720c */ /* 0x000fd60003f26270 */
[----:B------:R-:W-:Y:S02]  /*0500*/  @P0 IMAD.MOV.U32 R9, RZ, RZ, RZ ;  /* 0x000000ffff090224 */ /* 0x000fe400078e00ff */
[----:B------:R-:W-:Y:S01]  /*0510*/  @!P0 FFMA R7, R0, 1.84467440737095516160e+19, RZ ;  /* 0x5f80000000078823 */ /* 0x000fe200000000ff */
[----:B------:R-:W-:Y:S02]  /*0520*/  @!P0 IMAD.MOV.U32 R9, RZ, RZ, -0x40 ;  /* 0xffffffc0ff098424 */ /* 0x000fe400078e00ff */
[----:B------:R-:W-:Y:S02]  /*0530*/  @!P1 FFMA R8, R3, 1.84467440737095516160e+19, RZ ;  /* 0x5f80000003089823 */ /* 0x000fe400000000ff */
[----:B------:R-:W-:-:S07]  /*0540*/  @!P1 VIADD R9, R9, 0x40 ;  /* 0x0000004009099836 */ /* 0x000fce0000000000 */
.L_x_3:
[----:B------:R-:W-:Y:S01]  /*0550*/  LEA R3, R6, 0xc0800000, 0x17 ;  /* 0xc080000006037811 */ /* 0x000fe200078eb8ff */
[----:B------:R-:W-:Y:S01]  /*0560*/  VIADD R5, R5, 0xffffff81 ;  /* 0xffffff8105057836 */ /* 0x000fe20000000000 */
[----:B------:R-:W-:Y:S03]  /*0570*/  BSSY.RECONVERGENT B2, `(.L_x_8) ;  /* 0x0000035000027945 */ /* 0x000fe60003800200 */
[----:B------:R-:W-:Y:S01]  /*0580*/  IMAD.IADD R3, R8, 0x1, -R3 ;  /* 0x0000000108037824 */ /* 0x000fe200078e0a03 */
[C---:B------:R-:W-:Y:S01]  /*0590*/  IADD3 R6, PT, PT, R5.reuse, 0x7f, -R6 ;  /* 0x0000007f05067810 */ /* 0x040fe20007ffe806 */
[----:B------:R-:W-:Y:S02]  /*05a0*/  IMAD R0, R5, -0x800000, R7 ;  /* 0xff80000005007824 */ /* 0x000fe400078e0207 */
[----:B------:R-:W0:Y:S01]  /*05b0*/  MUFU.RCP R8, R3 ;  /* 0x0000000300087308 */ /* 0x000e220000001000 */
[----:B------:R-:W-:Y:S01]  /*05c0*/  FADD.FTZ R11, -R3, -RZ ;  /* 0x800000ff030b7221 */ /* 0x000fe20000010100 */
[----:B------:R-:W-:-:S03]  /*05d0*/  IMAD.IADD R6, R6, 0x1, R9 ;  /* 0x0000000106067824 */ /* 0x000fc600078e0209 */
[----:B0-----:R-:W-:-:S04]  /*05e0*/  FFMA R13, R8, R11, 1 ;  /* 0x3f800000080d7423 */ /* 0x001fc8000000000b */
[----:B------:R-:W-:-:S04]  /*05f0*/  FFMA R10, R8, R13, R8 ;  /* 0x0000000d080a7223 */ /* 0x000fc80000000008 */
[----:B------:R-:W-:-:S04]  /*0600*/  FFMA R7, R0, R10, RZ ;  /* 0x0000000a00077223 */ /* 0x000fc800000000ff */
[----:B------:R-:W-:-:S04]  /*0610*/  FFMA R8, R11, R7, R0 ;  /* 0x000000070b087223 */ /* 0x000fc80000000000 */
[----:B------:R-:W-:-:S04]  /*0620*/  FFMA R7, R10, R8, R7 ;  /* 0x000000080a077223 */ /* 0x000fc80000000007 */
[----:B------:R-:W-:-:S04]  /*0630*/  FFMA R8, R11, R7, R0 ;  /* 0x000000070b087223 */ /* 0x000fc80000000000 */
[----:B------:R-:W-:-:S05]  /*0640*/  FFMA R0, R10, R8, R7 ;  /* 0x000000080a007223 */ /* 0x000fca0000000007 */
[----:B------:R-:W-:-:S04]  /*0650*/  SHF.R.U32.HI R3, RZ, 0x17, R0 ;  /* 0x00000017ff037819 */ /* 0x000fc80000011600 */
[----:B------:R-:W-:-:S05]  /*0660*/  LOP3.LUT R3, R3, 0xff, RZ, 0xc0, !PT ;  /* 0x000000ff03037812 */ /* 0x000fca00078ec0ff */
[----:B------:R-:W-:-:S04]  /*0670*/  IMAD.IADD R9, R3, 0x1, R6 ;  /* 0x0000000103097824 */ /* 0x000fc800078e0206 */
[----:B------:R-:W-:-:S05]  /*0680*/  VIADD R3, R9, 0xffffffff ;  /* 0xffffffff09037836 */ /* 0x000fca0000000000 */
[----:B------:R-:W-:-:S13]  /*0690*/  ISETP.GE.U32.AND P0, PT, R3, 0xfe, PT ;  /* 0x000000fe0300780c */ /* 0x000fda0003f06070 */
[----:B------:R-:W-:Y:S05]  /*06a0*/  @!P0 BRA `(.L_x_9) ;  /* 0x0000000000808947 */ /* 0x000fea0003800000 */
[----:B------:R-:W-:-:S13]  /*06b0*/  ISETP.GT.AND P0, PT, R9, 0xfe, PT ;  /* 0x000000fe0900780c */ /* 0x000fda0003f04270 */
[----:B------:R-:W-:Y:S05]  /*06c0*/  @P0 BRA `(.L_x_10) ;  /* 0x00000000006c0947 */ /* 0x000fea0003800000 */
[----:B------:R-:W-:-:S13]  /*06d0*/  ISETP.GE.AND P0, PT, R9, 0x1, PT ;  /* 0x000000010900780c */ /* 0x000fda0003f06270 */
[----:B------:R-:W-:Y:S05]  /*06e0*/  @P0 BRA `(.L_x_11) ;  /* 0x0000000000740947 */ /* 0x000fea0003800000 */
[----:B------:R-:W-:Y:S02]  /*06f0*/  ISETP.GE.AND P0, PT, R9, -0x18, PT ;  /* 0xffffffe80900780c */ /* 0x000fe40003f06270 */
[----:B------:R-:W-:-:S11]  /*0700*/  LOP3.LUT R0, R0, 0x80000000, RZ, 0xc0, !PT ;  /* 0x8000000000007812 */ /* 0x000fd600078ec0ff */
[----:B------:R-:W-:Y:S05]  /*0710*/  @!P0 BRA `(.L_x_11) ;  /* 0x0000000000688947 */ /* 0x000fea0003800000 */
[CCC-:B------:R-:W-:Y:S01]  /*0720*/  FFMA.RZ R3, R10.reuse, R8.reuse, R7.reuse ;  /* 0x000000080a037223 */ /* 0x1c0fe2000000c007 */
[CCC-:B------:R-:W-:Y:S01]  /*0730*/  FFMA.RM R6, R10.reuse, R8.reuse, R7.reuse ;  /* 0x000000080a067223 */ /* 0x1c0fe20000004007 */
[C---:B------:R-:W-:Y:S02]  /*0740*/  ISETP.NE.AND P2, PT, R9.reuse, RZ, PT ;  /* 0x000000ff0900720c */ /* 0x040fe40003f45270 */
[----:B------:R-:W-:Y:S02]  /*0750*/  ISETP.NE.AND P1, PT, R9, RZ, PT ;  /* 0x000000ff0900720c */ /* 0x000fe40003f25270 */
[----:B------:R-:W-:Y:S01]  /*0760*/  LOP3.LUT R5, R3, 0x7fffff, RZ, 0xc0, !PT ;  /* 0x007fffff03057812 */ /* 0x000fe200078ec0ff */
[----:B------:R-:W-:Y:S01]  /*0770*/  FFMA.RP R3, R10, R8, R7 ;  /* 0x000000080a037223 */ /* 0x000fe20000008007 */
[----:B------:R-:W-:Y:S02]  /*0780*/  VIADD R8, R9, 0x20 ;  /* 0x0000002009087836 */ /* 0x000fe40000000000 */
[----:B------:R-:W-:Y:S01]  /*0790*/  LOP3.LUT R5, R5, 0x800000, RZ, 0xfc, !PT ;  /* 0x0080000005057812 */ /* 0x000fe200078efcff */
[----:B------:R-:W-:Y:S01]  /*07a0*/  IMAD.MOV R7, RZ, RZ, -R9 ;  /* 0x000000ffff077224 */ /* 0x000fe200078e0a09 */
[----:B------:R-:W-:-:S02]  /*07b0*/  FSETP.NEU.FTZ.AND P0, PT, R3, R6, PT ;  /* 0x000000060300720b */ /* 0x000fc40003f1d000 */
[----:B------:R-:W-:Y:S02]  /*07c0*/  SHF.L.U32 R8, R5, R8, RZ ;  /* 0x0000000805087219 */ /* 0x000fe400000006ff */
[----:B------:R-:W-:Y:S02]  /*07d0*/  SEL R6, R7, RZ, P2 ;  /* 0x000000ff07067207 */ /* 0x000fe40001000000 */
[----:B------:R-:W-:Y:S02]  /*07e0*/  ISETP.NE.AND P1, PT, R8, RZ, P1 ;  /* 0x000000ff0800720c */ /* 0x000fe40000f25270 */
[----:B------:R-:W-:Y:S02]  /*07f0*/  SHF.R.U32.HI R6, RZ, R6, R5 ;  /* 0x00000006ff067219 */ /* 0x000fe40000011605 */
[----:B------:R-:W-:Y:S02]  /*0800*/  PLOP3.LUT P0, PT, P0, P1, PT, 0xf8, 0x8f ;  /* 0x00000000008f781c */ /* 0x000fe40000703f70 */
[----:B------:R-:W-:-:S02]  /*0810*/  SHF.R.U32.HI R8, RZ, 0x1, R6 ;  /* 0x00000001ff087819 */ /* 0x000fc40000011606 */
[----:B------:R-:W-:-:S04]  /*0820*/  SEL R3, RZ, 0x1, !P0 ;  /* 0x00000001ff037807 */ /* 0x000fc80004000000 */
[----:B------:R-:W-:-:S04]  /*0830*/  LOP3.LUT R3, R3, 0x1, R8, 0xf8, !PT ;  /* 0x0000000103037812 */ /* 0x000fc800078ef808 */
[----:B------:R-:W-:-:S05]  /*0840*/  LOP3.LUT R3, R3, R6, RZ, 0xc0, !PT ;  /* 0x0000000603037212 */ /* 0x000fca00078ec0ff */
[----:B------:R-:W-:-:S05]  /*0850*/  IMAD.IADD R3, R8, 0x1, R3 ;  /* 0x0000000108037824 */ /* 0x000fca00078e0203 */
[----:B------:R-:W-:Y:S01]  /*0860*/  LOP3.LUT R0, R3, R0, RZ, 0xfc, !PT ;  /* 0x0000000003007212 */ /* 0x000fe200078efcff */
[----:B------:R-:W-:Y:S06]  /*0870*/  BRA `(.L_x_11) ;  /* 0x0000000000107947 */ /* 0x000fec0003800000 */
.L_x_10:
[----:B------:R-:W-:-:S04]  /*0880*/  LOP3.LUT R0, R0, 0x80000000, RZ, 0xc0, !PT ;  /* 0x8000000000007812 */ /* 0x000fc800078ec0ff */
[----:B------:R-:W-:Y:S01]  /*0890*/  LOP3.LUT R0, R0, 0x7f800000, RZ, 0xfc, !PT ;  /* 0x7f80000000007812 */ /* 0x000fe200078efcff */
[----:B------:R-:W-:Y:S06]  /*08a0*/  BRA `(.L_x_11) ;  /* 0x0000000000047947 */ /* 0x000fec0003800000 */
.L_x_9:
[----:B------:R-:W-:-:S07]  /*08b0*/  IMAD R0, R6, 0x800000, R0 ;  /* 0x0080000006007824 */ /* 0x000fce00078e0200 */
.L_x_11:
[----:B------:R-:W-:Y:S05]  /*08c0*/  BSYNC.RECONVERGENT B2 ;  /* 0x0000000000027941 */ /* 0x000fea0003800200 */
.L_x_8:
[----:B------:R-:W-:Y:S05]  /*08d0*/  BRA `(.L_x_12) ;  /* 0x0000000000207947 */ /* 0x000fea0003800000 */
.L_x_7:
[----:B------:R-:W-:-:S04]  /*08e0*/  LOP3.LUT R0, R8, 0x80000000, R7, 0x48, !PT ;  /* 0x8000000008007812 */ /* 0x000fc800078e4807 */
[----:B------:R-:W-:Y:S01]  /*08f0*/  LOP3.LUT R0, R0, 0x7f800000, RZ, 0xfc, !PT ;  /* 0x7f80000000007812 */ /* 0x000fe200078efcff */
[----:B------:R-:W-:Y:S06]  /*0900*/  BRA `(.L_x_12) ;  /* 0x0000000000147947 */ /* 0x000fec0003800000 */
.L_x_6:
[----:B------:R-:W-:Y:S01]  /*0910*/  LOP3.LUT R0, R8, 0x80000000, R7, 0x48, !PT ;  /* 0x8000000008007812 */ /* 0x000fe200078e4807 */
[----:B------:R-:W-:Y:S06]  /*0920*/  BRA `(.L_x_12) ;  /* 0x00000000000c7947 */ /* 0x000fec0003800000 */
.L_x_5:
[----:B------:R-:W0:Y:S01]  /*0930*/  MUFU.RSQ R0, -QNAN ;  /* 0xffc0000000007908 */ /* 0x000e220000001400 */
[----:B------:R-:W-:Y:S05]  /*0940*/  BRA `(.L_x_12) ;  /* 0x0000000000047947 */ /* 0x000fea0003800000 */
.L_x_4:
[----:B------:R-:W-:-:S07]  /*0950*/  FADD.FTZ R0, R0, R3 ;  /* 0x0000000300007221 */ /* 0x000fce0000010000 */
.L_x_12:
[----:B------:R-:W-:Y:S05]  /*0960*/  BSYNC.RECONVERGENT B1 ;  /* 0x0000000000017941 */ /* 0x000fea0003800200 */
.L_x_2:
[----:B------:R-:W-:-:S04]  /*0970*/  IMAD.MOV.U32 R5, RZ, RZ, 0x0 ;  /* 0x00000000ff057424 */ /* 0x000fc800078e00ff */
[----:B0-----:R-:W-:Y:S05]  /*0980*/  RET.REL.NODEC R4 `(_Z9kernelOpsPfS_S_S_S_S_) ;  /* 0xfffffff4049c7950 */ /* 0x001fea0003c3ffff */
.L_x_13:
[----:B------:R-:W-:-:S00]  /*0990*/  BRA `(.L_x_13) ;  /* 0xfffffffc00fc7947 */ /* 0x000fc0000383ffff */
[----:B------:R-:W-:-:S00]  /*09a0*/  NOP ;  /* 0x0000000000007918 */ /* 0x000fc00000000000 */
        /* <DEDUP_REMOVED lines=13> */
.L_x_14:


//--------------------- .nv.shared.reserved.0     --------------------------
	.section	.nv.shared.reserved.0,"aw",@nobits
	.weak		__nv_reservedSMEM_offset_0_alias
	.size		__nv_reservedSMEM_offset_0_alias, 0, 64
	.other		__nv_reservedSMEM_offset_0_alias,@"STO_CUDA_RESERVED_SHARED STV_DEFAULT"
__nv_reservedSMEM_offset_0_alias:
	.zero		0
	.zero		64


//--------------------- .nv.constant0._Z9kernelOpsPfS_S_S_S_S_ --------------------------
	.section	.nv.constant0._Z9kernelOpsPfS_S_S_S_S_,"a",@progbits
	.sectionflags	@""
	.align	4
.nv.constant0._Z9kernelOpsPfS_S_S_S_S_:
	.zero		944


//--------------------- SYMBOLS --------------------------

	.type		.nv.reservedSmem.offset0,@object
	.size		.nv.reservedSmem.offset0,0x4
